//
// Generated by NVIDIA NVVM Compiler
//
// Compiler Build ID: CL-36424714
// Cuda compilation tools, release 13.0, V13.0.88
// Based on NVVM 20.0.0
//

.version 9.0
.target sm_100
.address_size 64

	// .globl	_Z21debug_boundary_kernelPcii
.extern .func  (.param .b32 func_retval0) vprintf
(
	.param .b64 vprintf_param_0,
	.param .b64 vprintf_param_1
)
;
.global .align 1 .b8 $str[35] = {71, 80, 85, 58, 32, 98, 111, 117, 110, 100, 97, 114, 121, 91, 37, 100, 93, 32, 61, 32, 37, 100, 32, 40, 97, 116, 32, 37, 100, 44, 37, 100, 41, 10};
.global .align 1 .b8 $str$1[48] = {71, 80, 85, 58, 32, 69, 120, 112, 101, 99, 116, 101, 100, 32, 98, 111, 117, 110, 100, 97, 114, 121, 32, 97, 116, 32, 40, 37, 100, 44, 37, 100, 41, 32, 104, 97, 115, 32, 118, 97, 108, 117, 101, 32, 37, 100, 10};

.visible .entry _Z21debug_boundary_kernelPcii(
	.param .u64 .ptr .align 1 _Z21debug_boundary_kernelPcii_param_0,
	.param .u32 _Z21debug_boundary_kernelPcii_param_1,
	.param .u32 _Z21debug_boundary_kernelPcii_param_2
)
{
	.local .align 16 .b8 	__local_depot0[16];
	.reg .b64 	%SP;
	.reg .b64 	%SPL;
	.reg .pred 	%p<9>;
	.reg .b16 	%rs<2>;
	.reg .b32 	%r<23>;
	.reg .b64 	%rd<13>;

	mov.u64 	%SPL, __local_depot0;
	cvta.local.u64 	%SP, %SPL;
	ld.param.u64 	%rd2, [_Z21debug_boundary_kernelPcii_param_0];
	ld.param.u32 	%r4, [_Z21debug_boundary_kernelPcii_param_1];
	ld.param.u32 	%r5, [_Z21debug_boundary_kernelPcii_param_2];
	add.u64 	%rd3, %SP, 0;
	add.u64 	%rd1, %SPL, 0;
	mov.u32 	%r7, %ctaid.x;
	mov.u32 	%r8, %ntid.x;
	mov.u32 	%r9, %tid.x;
	mad.lo.s32 	%r1, %r7, %r8, %r9;
	mov.u32 	%r10, %ctaid.y;
	mov.u32 	%r11, %ntid.y;
	mov.u32 	%r12, %tid.y;
	mad.lo.s32 	%r13, %r10, %r11, %r12;
	setp.ge.s32 	%p1, %r1, %r4;
	setp.ge.s32 	%p2, %r13, %r5;
	or.pred  	%p3, %p1, %p2;
	@%p3 bra 	$L__BB0_6;
	cvta.to.global.u64 	%rd4, %rd2;
	mad.lo.s32 	%r3, %r4, %r13, %r1;
	cvt.s64.s32 	%rd5, %r3;
	add.s64 	%rd6, %rd4, %rd5;
	ld.global.u8 	%rs1, [%rd6];
	setp.gt.s32 	%p4, %r3, 15;
	@%p4 bra 	$L__BB0_3;
	cvt.u32.u16 	%r14, %rs1;
	cvt.s32.s8 	%r15, %r14;
	st.local.v4.u32 	[%rd1], {%r3, %r15, %r1, %r13};
	mov.u64 	%rd7, $str;
	cvta.global.u64 	%rd8, %rd7;
	{ // callseq 0, 0
	.param .b64 param0;
	st.param.b64 	[param0], %rd8;
	.param .b64 param1;
	st.param.b64 	[param1], %rd3;
	.param .b32 retval0;
	call.uni (retval0), 
	vprintf, 
	(
	param0, 
	param1
	);
	ld.param.b32 	%r16, [retval0];
	} // callseq 0
$L__BB0_3:
	or.b32  	%r18, %r1, %r13;
	setp.eq.s32 	%p5, %r18, 0;
	@%p5 bra 	$L__BB0_5;
	setp.ne.s32 	%p6, %r1, 3;
	setp.ne.s32 	%p7, %r13, 3;
	or.pred  	%p8, %p6, %p7;
	@%p8 bra 	$L__BB0_6;
$L__BB0_5:
	st.local.v2.u32 	[%rd1], {%r1, %r13};
	cvt.u32.u16 	%r19, %rs1;
	cvt.s32.s8 	%r20, %r19;
	st.local.u32 	[%rd1+8], %r20;
	mov.u64 	%rd10, $str$1;
	cvta.global.u64 	%rd11, %rd10;
	{ // callseq 1, 0
	.param .b64 param0;
	st.param.b64 	[param0], %rd11;
	.param .b64 param1;
	st.param.b64 	[param1], %rd3;
	.param .b32 retval0;
	call.uni (retval0), 
	vprintf, 
	(
	param0, 
	param1
	);
	ld.param.b32 	%r21, [retval0];
	} // callseq 1
$L__BB0_6:
	ret;

}


// ===== COMPILED SASS (sm_100) =====

	.target	sm_100

	.elftype	@"ET_EXEC"


//--------------------- .note.nv.tkinfo           --------------------------
	.section	.note.nv.tkinfo,"",@"SHT_NOTE"
	.sectionflags	@"SHF_NOTE_NV_TKINFO"
	.tkinfo
        /*0018*/ 	.word	0x00000002
        /*0030*/ 	.string	""
        /*0030*/ 	.string	"ptxas"
        /*0030*/ 	.string	"Cuda compilation tools, release 13.0, V13.0.88"
        /*0030*/ 	.string	"Build cuda_13.0.r13.0/compiler.36424714_0"
        /*0030*/ 	.string	"-arch sm_100 -m 64 "



//--------------------- .note.nv.cuinfo           --------------------------
	.section	.note.nv.cuinfo,"",@"SHT_NOTE"
	.sectionflags	@"SHF_NOTE_NV_CUINFO"
        /*0018*/ 	.short	0x0002
        /*001a*/ 	.short	0x0064
        /*001c*/ 	.short	0x0082
	.zero		2


//--------------------- .nv.info                  --------------------------
	.section	.nv.info,"",@"SHT_CUDA_INFO"
	.align	4


	//----- nvinfo : EIATTR_REGCOUNT
	.align		4
        /*0000*/ 	.byte	0x04, 0x2f
        /*0002*/ 	.short	(.L_3 - .L_2)
	.align		4
.L_2:
        /*0004*/ 	.word	index@(_Z21debug_boundary_kernelPcii)
        /*0008*/ 	.word	0x0000001a


	//----- nvinfo : EIATTR_FRAME_SIZE
	.align		4
.L_3:
        /*000c*/ 	.byte	0x04, 0x11
        /*000e*/ 	.short	(.L_5 - .L_4)
	.align		4
.L_4:
        /*0010*/ 	.word	index@(_Z21debug_boundary_kernelPcii)
        /*0014*/ 	.word	0x00000010


	//----- nvinfo : EIATTR_MIN_STACK_SIZE
	.align		4
.L_5:
        /*0018*/ 	.byte	0x04, 0x12
        /*001a*/ 	.short	(.L_7 - .L_6)
	.align		4
.L_6:
        /*001c*/ 	.word	index@(_Z21debug_boundary_kernelPcii)
        /*0020*/ 	.word	0x00000010
.L_7:


//--------------------- .nv.compat                --------------------------
	.section	.nv.compat,"",@"SHT_CUDA_COMPAT_INFO"
	.align	4
        /*0000*/ 	.byte	0x02, 0x09, 0x00, 0x00, 0x02, 0x02, 0x01, 0x00, 0x02, 0x05, 0x05, 0x00, 0x03, 0x07, 0x01, 0x01
        /*0010*/ 	.byte	0x02, 0x03, 0x00, 0x00, 0x02, 0x06, 0x01, 0x00, 0x04, 0x0b, 0x08, 0x00, 0x09, 0x00, 0x00, 0x00
        /*0020*/ 	.byte	0x00, 0x00, 0x00, 0x00


//--------------------- .nv.info._Z21debug_boundary_kernelPcii --------------------------
	.section	.nv.info._Z21debug_boundary_kernelPcii,"",@"SHT_CUDA_INFO"
	.sectionflags	@""
	.align	4


	//----- nvinfo : EIATTR_CUDA_API_VERSION
	.align		4
        /*0000*/ 	.byte	0x04, 0x37
        /*0002*/ 	.short	(.L_9 - .L_8)
.L_8:
        /*0004*/ 	.word	0x00000082


	//----- nvinfo : EIATTR_KPARAM_INFO
	.align		4
.L_9:
        /*0008*/ 	.byte	0x04, 0x17
        /*000a*/ 	.short	(.L_11 - .L_10)
.L_10:
        /*000c*/ 	.word	0x00000000
        /*0010*/ 	.short	0x0002
        /*0012*/ 	.short	0x000c
        /*0014*/ 	.byte	0x00, 0xf0, 0x11, 0x00


	//----- nvinfo : EIATTR_KPARAM_INFO
	.align		4
.L_11:
        /*0018*/ 	.byte	0x04, 0x17
        /*001a*/ 	.short	(.L_13 - .L_12)
.L_12:
        /*001c*/ 	.word	0x00000000
        /*0020*/ 	.short	0x0001
        /*0022*/ 	.short	0x0008
        /*0024*/ 	.byte	0x00, 0xf0, 0x11, 0x00


	//----- nvinfo : EIATTR_KPARAM_INFO
	.align		4
.L_13:
        /*0028*/ 	.byte	0x04, 0x17
        /*002a*/ 	.short	(.L_15 - .L_14)
.L_14:
        /*002c*/ 	.word	0x00000000
        /*0030*/ 	.short	0x0000
        /*0032*/ 	.short	0x0000
        /*0034*/ 	.byte	0x00, 0xf5, 0x21, 0x00


	//----- nvinfo : EIATTR_SPARSE_MMA_MASK
	.align		4
.L_15:
        /*0038*/ 	.byte	0x03, 0x50
        /*003a*/ 	.short	0x0000


	//----- nvinfo : EIATTR_MAXREG_COUNT
	.align		4
        /*003c*/ 	.byte	0x03, 0x1b
        /*003e*/ 	.short	0x00ff


	//----- nvinfo : EIATTR_EXTERNS
	.align		4
        /*0040*/ 	.byte	0x04, 0x0f
        /*0042*/ 	.short	(.L_17 - .L_16)


	//   ....[0]....
	.align		4
.L_16:
        /*0044*/ 	.word	index@(vprintf)


	//----- nvinfo : EIATTR_MERCURY_ISA_VERSION
	.align		4
.L_17:
        /*0048*/ 	.byte	0x03, 0x5f
        /*004a*/ 	.short	0x0101


	//----- nvinfo : EIATTR_VRC_CTA_INIT_COUNT
	.align		4
        /*004c*/ 	.byte	0x02, 0x4a
	.zero		1
	.zero		1


	//----- nvinfo : EIATTR_SYSCALL_OFFSETS
	.align		4
        /*0050*/ 	.byte	0x04, 0x46
        /*0052*/ 	.short	(.L_19 - .L_18)


	//   ....[0]....
.L_18:
        /*0054*/ 	.word	0x00000250


	//   ....[1]....
        /*0058*/ 	.word	0x00000390


	//----- nvinfo : EIATTR_EXIT_INSTR_OFFSETS
	.align		4
.L_19:
        /*005c*/ 	.byte	0x04, 0x1c
        /*005e*/ 	.short	(.L_21 - .L_20)


	//   ....[0]....
.L_20:
        /*0060*/ 	.word	0x00000110


	//   ....[1]....
        /*0064*/ 	.word	0x000002c0


	//   ....[2]....
        /*0068*/ 	.word	0x000003a0


	//----- nvinfo : EIATTR_CRS_STACK_SIZE
	.align		4
.L_21:
        /*006c*/ 	.byte	0x04, 0x1e
        /*006e*/ 	.short	(.L_23 - .L_22)
.L_22:
        /*0070*/ 	.word	0x00000000


	//----- nvinfo : EIATTR_CBANK_PARAM_SIZE
	.align		4
.L_23:
        /*0074*/ 	.byte	0x03, 0x19
        /*0076*/ 	.short	0x0010


	//----- nvinfo : EIATTR_PARAM_CBANK
	.align		4
        /*0078*/ 	.byte	0x04, 0x0a
        /*007a*/ 	.short	(.L_25 - .L_24)
	.align		4
.L_24:
        /*007c*/ 	.word	index@(.nv.constant0._Z21debug_boundary_kernelPcii)
        /*0080*/ 	.short	0x0380
        /*0082*/ 	.short	0x0010


	//----- nvinfo : EIATTR_SW_WAR
	.align		4
.L_25:
        /*0084*/ 	.byte	0x04, 0x36
        /*0086*/ 	.short	(.L_27 - .L_26)
.L_26:
        /*0088*/ 	.word	0x00000008
.L_27:


//--------------------- .nv.callgraph             --------------------------
	.section	.nv.callgraph,"",@"SHT_CUDA_CALLGRAPH"
	.align	4
	.sectionentsize	8
	.align		4
        /*0000*/ 	.word	0x00000000
	.align		4
        /*0004*/ 	.word	0xffffffff
	.align		4
        /*0008*/ 	.word	index@(_Z21debug_boundary_kernelPcii)
	.align		4
        /*000c*/ 	.word	index@(vprintf)
	.align		4
        /*0010*/ 	.word	0x00000000
	.align		4
        /*0014*/ 	.word	0xfffffffe
	.align		4
        /*0018*/ 	.word	0x00000000
	.align		4
        /*001c*/ 	.word	0xfffffffd
	.align		4
        /*0020*/ 	.word	0x00000000
	.align		4
        /*0024*/ 	.word	0xfffffffc


//--------------------- .nv.constant4             --------------------------
	.section	.nv.constant4,"a",@progbits
	.align	8
	.align		8
.nv.constant4:
        /*0000*/ 	.dword	vprintf
	.align		8
        /*0008*/ 	.dword	$str
	.align		8
        /*0010*/ 	.dword	$str$1


//--------------------- .text._Z21debug_boundary_kernelPcii --------------------------
	.section	.text._Z21debug_boundary_kernelPcii,"ax",@progbits
	.align	128
        .global         _Z21debug_boundary_kernelPcii
        .type           _Z21debug_boundary_kernelPcii,@function
        .size           _Z21debug_boundary_kernelPcii,(.L_x_6 - _Z21debug_boundary_kernelPcii)
        .other          _Z21debug_boundary_kernelPcii,@"STO_CUDA_ENTRY STV_DEFAULT"
_Z21debug_boundary_kernelPcii:
.text._Z21debug_boundary_kernelPcii:
[----:B------:R-:W0:Y:S01]  /*0000*/  LDC R1, c[0x0][0x37c] ;  /* 0x0000df00ff017b82 */ /* 0x000e220000000800 */
[----:B------:R-:W1:Y:S01]  /*0010*/  S2R R0, SR_TID.Y ;  /* 0x0000000000007919 */ /* 0x000e620000002200 */
[----:B------:R-:W2:Y:S06]  /*0020*/  LDCU UR5, c[0x0][0x2fc] ;  /* 0x00005f80ff0577ac */ /* 0x000eac0008000800 */
[----:B------:R-:W3:Y:S01]  /*0030*/  LDC R18, c[0x0][0x360] ;  /* 0x0000d800ff127b82 */ /* 0x000ee20000000800 */
[----:B0-----:R-:W-:Y:S01]  /*0040*/  VIADD R1, R1, 0xfffffff0 ;  /* 0xfffffff001017836 */ /* 0x001fe20000000000 */
[----:B------:R-:W3:Y:S01]  /*0050*/  S2R R3, SR_TID.X ;  /* 0x0000000000037919 */ /* 0x000ee20000002100 */
[----:B------:R-:W0:Y:S01]  /*0060*/  LDCU.64 UR8, c[0x0][0x388] ;  /* 0x00007100ff0877ac */ /* 0x000e220008000a00 */
[----:B------:R-:W4:Y:S04]  /*0070*/  LDCU UR4, c[0x0][0x2f8] ;  /* 0x00005f00ff0477ac */ /* 0x000f280008000800 */
[----:B------:R-:W1:Y:S08]  /*0080*/  S2UR UR7, SR_CTAID.Y ;  /* 0x00000000000779c3 */ /* 0x000e700000002600 */
[----:B------:R-:W1:Y:S08]  /*0090*/  LDC R19, c[0x0][0x364] ;  /* 0x0000d900ff137b82 */ /* 0x000e700000000800 */
[----:B------:R-:W3:Y:S01]  /*00a0*/  S2UR UR6, SR_CTAID.X ;  /* 0x00000000000679c3 */ /* 0x000ee20000002500 */
[----:B----4-:R-:W-:-:S05]  /*00b0*/  IADD3 R22, P1, PT, R1, UR4, RZ ;  /* 0x0000000401167c10 */ /* 0x010fca000ff3e0ff */
[----:B--2---:R-:W-:Y:S02]  /*00c0*/  IMAD.X R2, RZ, RZ, UR5, P1 ;  /* 0x00000005ff027e24 */ /* 0x004fe400088e06ff */
[----:B-1----:R-:W-:-:S05]  /*00d0*/  IMAD R19, R19, UR7, R0 ;  /* 0x0000000713137c24 */ /* 0x002fca000f8e0200 */
[----:B0-----:R-:W-:Y:S01]  /*00e0*/  ISETP.GE.AND P0, PT, R19, UR9, PT ;  /* 0x0000000913007c0c */ /* 0x001fe2000bf06270 */
[----:B---3--:R-:W-:-:S05]  /*00f0*/  IMAD R18, R18, UR6, R3 ;  /* 0x0000000612127c24 */ /* 0x008fca000f8e0203 */
[----:B------:R-:W-:-:S13]  /*0100*/  ISETP.GE.OR P0, PT, R18, UR8, P0 ;  /* 0x0000000812007c0c */ /* 0x000fda0008706670 */
[----:B------:R-:W-:Y:S05]  /*0110*/  @P0 EXIT ;  /* 0x000000000000094d */ /* 0x000fea0003800000 */
[----:B------:R-:W0:Y:S01]  /*0120*/  LDCU.64 UR6, c[0x0][0x380] ;  /* 0x00007000ff0677ac */ /* 0x000e220008000a00 */
[----:B------:R-:W-:Y:S01]  /*0130*/  IMAD R16, R19, UR8, R18 ;  /* 0x0000000813107c24 */ /* 0x000fe2000f8e0212 */
[----:B------:R-:W1:Y:S04]  /*0140*/  LDCU.64 UR4, c[0x0][0x358] ;  /* 0x00006b00ff0477ac */ /* 0x000e680008000a00 */
[----:B0-----:R-:W-:-:S04]  /*0150*/  IADD3 R4, P0, PT, R16, UR6, RZ ;  /* 0x0000000610047c10 */ /* 0x001fc8000ff1e0ff */
[C---:B------:R-:W-:Y:S02]  /*0160*/  LEA.HI.X.SX32 R5, R16.reuse, UR7, 0x1, P0 ;  /* 0x0000000710057c11 */ /* 0x040fe400080f0eff */
[----:B------:R-:W-:Y:S01]  /*0170*/  ISETP.GT.AND P0, PT, R16, 0xf, PT ;  /* 0x0000000f1000780c */ /* 0x000fe20003f04270 */
[----:B------:R-:W-:Y:S02]  /*0180*/  BSSY.RECONVERGENT B6, `(.L_x_0) ;  /* 0x000000e000067945 */ /* 0x000fe40003800200 */
[----:B-1----:R0:W5:Y:S10]  /*0190*/  LDG.E.U8 R23, desc[UR4][R4.64] ;  /* 0x0000000404177981 */ /* 0x002174000c1e1100 */
[----:B0-----:R-:W-:Y:S05]  /*01a0*/  @P0 BRA `(.L_x_1) ;  /* 0x00000000002c0947 */ /* 0x001fea0003800000 */
[----:B-----5:R-:W-:Y:S01]  /*01b0*/  PRMT R17, R23, 0x8880, RZ ;  /* 0x0000888017117816 */ /* 0x020fe200000000ff */
[----:B------:R-:W0:Y:S01]  /*01c0*/  LDCU.64 UR4, c[0x4][0x8] ;  /* 0x01000100ff0477ac */ /* 0x000e220008000a00 */
[----:B------:R-:W-:Y:S01]  /*01d0*/  MOV R0, 0x0 ;  /* 0x0000000000007802 */ /* 0x000fe20000000f00 */
[----:B------:R-:W-:Y:S02]  /*01e0*/  IMAD.MOV.U32 R6, RZ, RZ, R22 ;  /* 0x000000ffff067224 */ /* 0x000fe400078e0016 */
[----:B------:R1:W-:Y:S01]  /*01f0*/  STL.128 [R1], R16 ;  /* 0x0000001001007387 */ /* 0x0003e20000100c00 */
[----:B------:R1:W2:Y:S01]  /*0200*/  LDC.64 R8, c[0x4][R0] ;  /* 0x0100000000087b82 */ /* 0x0002a20000000a00 */
[----:B------:R-:W-:Y:S02]  /*0210*/  IMAD.MOV.U32 R7, RZ, RZ, R2 ;  /* 0x000000ffff077224 */ /* 0x000fe400078e0002 */
[----:B0-----:R-:W-:Y:S02]  /*0220*/  IMAD.U32 R4, RZ, RZ, UR4 ;  /* 0x00000004ff047e24 */ /* 0x001fe4000f8e00ff */
[----:B-1----:R-:W-:-:S07]  /*0230*/  IMAD.U32 R5, RZ, RZ, UR5 ;  /* 0x00000005ff057e24 */ /* 0x002fce000f8e00ff */
[----:B------:R-:W-:-:S07]  /*0240*/  LEPC R20, `(.L_x_1) ;  /* 0x000000001014794e */ /* 0x000fce0000000000 */
[----:B--2---:R-:W-:Y:S05]  /*0250*/  CALL.ABS.NOINC R8 ;  /* 0x0000000008007343 */ /* 0x004fea0003c00000 */
.L_x_1:
[----:B------:R-:W-:Y:S05]  /*0260*/  BSYNC.RECONVERGENT B6 ;  /* 0x0000000000067941 */ /* 0x000fea0003800200 */
.L_x_0:
[----:B------:R-:W-:Y:S01]  /*0270*/  LOP3.LUT P0, RZ, R18, R19, RZ, 0xfc, !PT ;  /* 0x0000001312ff7212 */ /* 0x000fe2000780fcff */
[----:B------:R-:W-:-:S12]  /*0280*/  BSSY.RECONVERGENT B0, `(.L_x_2) ;  /* 0x0000005000007945 */ /* 0x000fd80003800200 */
[----:B------:R-:W-:Y:S05]  /*0290*/  @!P0 BRA `(.L_x_3) ;  /* 0x00000000000c8947 */ /* 0x000fea0003800000 */
[----:B------:R-:W-:-:S04]  /*02a0*/  ISETP.NE.AND P0, PT, R19, 0x3, PT ;  /* 0x000000031300780c */ /* 0x000fc80003f05270 */
[----:B------:R-:W-:-:S13]  /*02b0*/  ISETP.NE.OR P0, PT, R18, 0x3, P0 ;  /* 0x000000031200780c */ /* 0x000fda0000705670 */
[----:B------:R-:W-:Y:S05]  /*02c0*/  @P0 EXIT ;  /* 0x000000000000094d */ /* 0x000fea0003800000 */
.L_x_3:
[----:B------:R-:W-:Y:S05]  /*02d0*/  BSYNC.RECONVERGENT B0 ;  /* 0x0000000000007941 */ /* 0x000fea0003800200 */
.L_x_2:
[----:B-----5:R-:W-:Y:S01]  /*02e0*/  PRMT R0, R23, 0x8880, RZ ;  /* 0x0000888017007816 */ /* 0x020fe200000000ff */
[----:B------:R0:W-:Y:S01]  /*02f0*/  STL.64 [R1], R18 ;  /* 0x0000001201007387 */ /* 0x0001e20000100a00 */
[----:B------:R-:W-:Y:S01]  /*0300*/  MOV R3, 0x0 ;  /* 0x0000000000037802 */ /* 0x000fe20000000f00 */
[----:B------:R-:W1:Y:S01]  /*0310*/  LDCU.64 UR4, c[0x4][0x10] ;  /* 0x01000200ff0477ac */ /* 0x000e620008000a00 */
[----:B------:R-:W-:Y:S01]  /*0320*/  IMAD.MOV.U32 R6, RZ, RZ, R22 ;  /* 0x000000ffff067224 */ /* 0x000fe200078e0016 */
[----:B------:R0:W-:Y:S01]  /*0330*/  STL [R1+0x8], R0 ;  /* 0x0000080001007387 */ /* 0x0001e20000100800 */
[----:B------:R0:W2:Y:S01]  /*0340*/  LDC.64 R8, c[0x4][R3] ;  /* 0x0100000003087b82 */ /* 0x0000a20000000a00 */
[----:B------:R-:W-:Y:S02]  /*0350*/  IMAD.MOV.U32 R7, RZ, RZ, R2 ;  /* 0x000000ffff077224 */ /* 0x000fe400078e0002 */
[----:B-1----:R-:W-:Y:S02]  /*0360*/  IMAD.U32 R4, RZ, RZ, UR4 ;  /* 0x00000004ff047e24 */ /* 0x002fe4000f8e00ff */
[----:B0-----:R-:W-:-:S07]  /*0370*/  IMAD.U32 R5, RZ, RZ, UR5 ;  /* 0x00000005ff057e24 */ /* 0x001fce000f8e00ff */
[----:B------:R-:W-:-:S07]  /*0380*/  LEPC R20, `(.L_x_4) ;  /* 0x000000001014794e */ /* 0x000fce0000000000 */
[----:B--2---:R-:W-:Y:S05]  /*0390*/  CALL.ABS.NOINC R8 ;  /* 0x0000000008007343 */ /* 0x004fea0003c00000 */
.L_x_4:
[----:B------:R-:W-:Y:S05]  /*03a0*/  EXIT ;  /* 0x000000000000794d */ /* 0x000fea0003800000 */
.L_x_5:
[----:B------:R-:W-:-:S00]  /*03b0*/  BRA `(.L_x_5) ;  /* 0xfffffffc00fc7947 */ /* 0x000fc0000383ffff */
[----:B------:R-:W-:-:S00]  /*03c0*/  NOP ;  /* 0x0000000000007918 */ /* 0x000fc00000000000 */
        /* <DEDUP_REMOVED lines=11> */
.L_x_6:


//--------------------- .nv.global.init           --------------------------
	.section	.nv.global.init,"aw",@progbits
.nv.global.init:
	.type		$str,@object
	.size		$str,($str$1 - $str)
$str:
        /*0000*/ 	.byte	0x47, 0x50, 0x55, 0x3a, 0x20, 0x62, 0x6f, 0x75, 0x6e, 0x64, 0x61, 0x72, 0x79, 0x5b, 0x25, 0x64
        /*0010*/ 	.byte	0x5d, 0x20, 0x3d, 0x20, 0x25, 0x64, 0x20, 0x28, 0x61, 0x74, 0x20, 0x25, 0x64, 0x2c, 0x25, 0x64
        /*0020*/ 	.byte	0x29, 0x0a, 0x00
	.type		$str$1,@object
	.size		$str$1,(.L_1 - $str$1)
$str$1:
        /*0023*/ 	.byte	0x47, 0x50, 0x55, 0x3a, 0x20, 0x45, 0x78, 0x70, 0x65, 0x63, 0x74, 0x65, 0x64, 0x20, 0x62, 0x6f
        /*0033*/ 	.byte	0x75, 0x6e, 0x64, 0x61, 0x72, 0x79, 0x20, 0x61, 0x74, 0x20, 0x28, 0x25, 0x64, 0x2c, 0x25, 0x64
        /*0043*/ 	.byte	0x29, 0x20, 0x68, 0x61, 0x73, 0x20, 0x76, 0x61, 0x6c, 0x75, 0x65, 0x20, 0x25, 0x64, 0x0a, 0x00
.L_1:


//--------------------- .nv.shared.reserved.0     --------------------------
	.section	.nv.shared.reserved.0,"aw",@nobits
	.weak		__nv_reservedSMEM_offset_0_alias
	.size		__nv_reservedSMEM_offset_0_alias, 0, 64
	.other		__nv_reservedSMEM_offset_0_alias,@"STO_CUDA_RESERVED_SHARED STV_DEFAULT"
__nv_reservedSMEM_offset_0_alias:
	.zero		0
	.zero		64


//--------------------- .nv.constant0._Z21debug_boundary_kernelPcii --------------------------
	.section	.nv.constant0._Z21debug_boundary_kernelPcii,"a",@progbits
	.sectionflags	@""
	.align	4
.nv.constant0._Z21debug_boundary_kernelPcii:
	.zero		912


//--------------------- SYMBOLS --------------------------

	.type		.nv.reservedSmem.offset0,@object
	.size		.nv.reservedSmem.offset0,0x4
	.type		vprintf,@function
